	.headerflags	@"EF_CUDA_TEXMODE_UNIFIED EF_CUDA_64BIT_ADDRESS EF_CUDA_ACCELERATORS EF_CUDA_SM90 EF_CUDA_VIRTUAL_SM(EF_CUDA_SM90)"
	.elftype	@"ET_EXEC"


//--------------------- .nv.info                  --------------------------
	.section	.nv.info,"",@"SHT_CUDA_INFO"
	.align	4


	//----- nvinfo : EIATTR_REGCOUNT
	.align		4
        /*0000*/ 	.byte	0x04, 0x2f
        /*0002*/ 	.short	(.L_3 - .L_2)
	.align		4
.L_2:
        /*0004*/ 	.word	index@(triton_poi_fused__native_batch_norm_legit_no_training_cat_relu_3)
        /*0008*/ 	.word	0x00000020


	//----- nvinfo : EIATTR_MIN_STACK_SIZE
	.align		4
.L_3:
        /*000c*/ 	.byte	0x04, 0x12
        /*000e*/ 	.short	(.L_5 - .L_4)
	.align		4
.L_4:
        /*0010*/ 	.word	index@(triton_poi_fused__native_batch_norm_legit_no_training_cat_relu_3)
        /*0014*/ 	.word	0x00000000


	//----- nvinfo : EIATTR_FRAME_SIZE
	.align		4
.L_5:
        /*0018*/ 	.byte	0x04, 0x11
        /*001a*/ 	.short	(.L_7 - .L_6)
	.align		4
.L_6:
        /*001c*/ 	.word	index@(triton_poi_fused__native_batch_norm_legit_no_training_cat_relu_3)
        /*0020*/ 	.word	0x00000000


	//----- nvinfo : EIATTR_MIN_STACK_SIZE
	.align		4
.L_7:
        /*0024*/ 	.byte	0x04, 0x12
        /*0026*/ 	.short	(.L_9 - .L_8)
	.align		4
.L_8:
        /*0028*/ 	.word	index@(triton_poi_fused__native_batch_norm_legit_no_training_cat_relu_3)
        /*002c*/ 	.word	0x00000000
.L_9:


//--------------------- .nv.info.triton_poi_fused__native_batch_norm_legit_no_training_cat_relu_3 --------------------------
	.section	.nv.info.triton_poi_fused__native_batch_norm_legit_no_training_cat_relu_3,"",@"SHT_CUDA_INFO"
	.sectionflags	@""
	.align	4


	//----- nvinfo : EIATTR_CUDA_API_VERSION
	.align		4
        /*0000*/ 	.byte	0x04, 0x37
        /*0002*/ 	.short	(.L_11 - .L_10)
.L_10:
        /*0004*/ 	.word	0x0000007c


	//----- nvinfo : EIATTR_KPARAM_INFO
	.align		4
.L_11:
        /*0008*/ 	.byte	0x04, 0x17
        /*000a*/ 	.short	(.L_13 - .L_12)
.L_12:
        /*000c*/ 	.word	0x00000000
        /*0010*/ 	.short	0x0008
        /*0012*/ 	.short	0x0040
        /*0014*/ 	.byte	0x00, 0xf0, 0x11, 0x00


	//----- nvinfo : EIATTR_KPARAM_INFO
	.align		4
.L_13:
        /*0018*/ 	.byte	0x04, 0x17
        /*001a*/ 	.short	(.L_15 - .L_14)
.L_14:
        /*001c*/ 	.word	0x00000000
        /*0020*/ 	.short	0x0007
        /*0022*/ 	.short	0x0038
        /*0024*/ 	.byte	0x00, 0xf4, 0x21, 0x00


	//----- nvinfo : EIATTR_KPARAM_INFO
	.align		4
.L_15:
        /*0028*/ 	.byte	0x04, 0x17
        /*002a*/ 	.short	(.L_17 - .L_16)
.L_16:
        /*002c*/ 	.word	0x00000000
        /*0030*/ 	.short	0x0006
        /*0032*/ 	.short	0x0030
        /*0034*/ 	.byte	0x00, 0xf4, 0x21, 0x00


	//----- nvinfo : EIATTR_KPARAM_INFO
	.align		4
.L_17:
        /*0038*/ 	.byte	0x04, 0x17
        /*003a*/ 	.short	(.L_19 - .L_18)
.L_18:
        /*003c*/ 	.word	0x00000000
        /*0040*/ 	.short	0x0005
        /*0042*/ 	.short	0x0028
        /*0044*/ 	.byte	0x00, 0xf4, 0x21, 0x00


	//----- nvinfo : EIATTR_KPARAM_INFO
	.align		4
.L_19:
        /*0048*/ 	.byte	0x04, 0x17
        /*004a*/ 	.short	(.L_21 - .L_20)
.L_20:
        /*004c*/ 	.word	0x00000000
        /*0050*/ 	.short	0x0004
        /*0052*/ 	.short	0x0020
        /*0054*/ 	.byte	0x00, 0xf4, 0x21, 0x00


	//----- nvinfo : EIATTR_KPARAM_INFO
	.align		4
.L_21:
        /*0058*/ 	.byte	0x04, 0x17
        /*005a*/ 	.short	(.L_23 - .L_22)
.L_22:
        /*005c*/ 	.word	0x00000000
        /*0060*/ 	.short	0x0003
        /*0062*/ 	.short	0x0018
        /*0064*/ 	.byte	0x00, 0xf4, 0x21, 0x00


	//----- nvinfo : EIATTR_KPARAM_INFO
	.align		4
.L_23:
        /*0068*/ 	.byte	0x04, 0x17
        /*006a*/ 	.short	(.L_25 - .L_24)
.L_24:
        /*006c*/ 	.word	0x00000000
        /*0070*/ 	.short	0x0002
        /*0072*/ 	.short	0x0010
        /*0074*/ 	.byte	0x00, 0xf4, 0x21, 0x00


	//----- nvinfo : EIATTR_KPARAM_INFO
	.align		4
.L_25:
        /*0078*/ 	.byte	0x04, 0x17
        /*007a*/ 	.short	(.L_27 - .L_26)
.L_26:
        /*007c*/ 	.word	0x00000000
        /*0080*/ 	.short	0x0001
        /*0082*/ 	.short	0x0008
        /*0084*/ 	.byte	0x00, 0xf4, 0x21, 0x00


	//----- nvinfo : EIATTR_KPARAM_INFO
	.align		4
.L_27:
        /*0088*/ 	.byte	0x04, 0x17
        /*008a*/ 	.short	(.L_29 - .L_28)
.L_28:
        /*008c*/ 	.word	0x00000000
        /*0090*/ 	.short	0x0000
        /*0092*/ 	.short	0x0000
        /*0094*/ 	.byte	0x00, 0xf4, 0x21, 0x00


	//----- nvinfo : EIATTR_SPARSE_MMA_MASK
	.align		4
.L_29:
        /*0098*/ 	.byte	0x03, 0x50
        /*009a*/ 	.short	0x0000


	//----- nvinfo : EIATTR_MAXREG_COUNT
	.align		4
        /*009c*/ 	.byte	0x03, 0x1b
        /*009e*/ 	.short	0x00ff


	//----- nvinfo : EIATTR_EXIT_INSTR_OFFSETS
	.align		4
        /*00a0*/ 	.byte	0x04, 0x1c
        /*00a2*/ 	.short	(.L_31 - .L_30)


	//   ....[0]....
.L_30:
        /*00a4*/ 	.word	0x00000b70


	//----- nvinfo : EIATTR_REQNTID
	.align		4
.L_31:
        /*00a8*/ 	.byte	0x04, 0x10
        /*00aa*/ 	.short	(.L_33 - .L_32)
.L_32:
        /*00ac*/ 	.word	0x00000080
        /*00b0*/ 	.word	0x00000001
        /*00b4*/ 	.word	0x00000001


	//----- nvinfo : EIATTR_CBANK_PARAM_SIZE
	.align		4
.L_33:
        /*00b8*/ 	.byte	0x03, 0x19
        /*00ba*/ 	.short	0x0044


	//----- nvinfo : EIATTR_PARAM_CBANK
	.align		4
        /*00bc*/ 	.byte	0x04, 0x0a
        /*00be*/ 	.short	(.L_35 - .L_34)
	.align		4
.L_34:
        /*00c0*/ 	.word	index@(.nv.constant0.triton_poi_fused__native_batch_norm_legit_no_training_cat_relu_3)
        /*00c4*/ 	.short	0x0210
        /*00c6*/ 	.short	0x0044


	//----- nvinfo : EIATTR_SW_WAR
	.align		4
.L_35:
        /*00c8*/ 	.byte	0x04, 0x36
        /*00ca*/ 	.short	(.L_37 - .L_36)
.L_36:
        /*00cc*/ 	.word	0x00000008
.L_37:


//--------------------- .nv.callgraph             --------------------------
	.section	.nv.callgraph,"",@"SHT_CUDA_CALLGRAPH"
	.align	4
	.sectionentsize	8
	.align		4
        /*0000*/ 	.word	0x00000000
	.align		4
        /*0004*/ 	.word	0xffffffff
	.align		4
        /*0008*/ 	.word	0x00000000
	.align		4
        /*000c*/ 	.word	0xfffffffe
	.align		4
        /*0010*/ 	.word	0x00000000
	.align		4
        /*0014*/ 	.word	0xfffffffd
	.align		4
        /*0018*/ 	.word	0x00000000
	.align		4
        /*001c*/ 	.word	0xfffffffc


//--------------------- .nv.constant4             --------------------------
	.section	.nv.constant4,"a",@progbits
	.align	8
	.align		8
.nv.constant4:
        /*0000*/ 	.dword	_$_str
	.align		8
        /*0008*/ 	.dword	_$_str_$_2


//--------------------- .text.triton_poi_fused__native_batch_norm_legit_no_training_cat_relu_3 --------------------------
	.section	.text.triton_poi_fused__native_batch_norm_legit_no_training_cat_relu_3,"ax",@progbits
	.align	128
        .global         triton_poi_fused__native_batch_norm_legit_no_training_cat_relu_3
        .type           triton_poi_fused__native_batch_norm_legit_no_training_cat_relu_3,@function
        .size           triton_poi_fused__native_batch_norm_legit_no_training_cat_relu_3,(.L_x_1 - triton_poi_fused__native_batch_norm_legit_no_training_cat_relu_3)
        .other          triton_poi_fused__native_batch_norm_legit_no_training_cat_relu_3,@"STO_CUDA_ENTRY STV_DEFAULT"
triton_poi_fused__native_batch_norm_legit_no_training_cat_relu_3:
.text.triton_poi_fused__native_batch_norm_legit_no_training_cat_relu_3:
[----:B------:R-:W-:Y:S01]  /*0000*/  LDC R1, c[0x0][0x28] ;  /* 0x00000a00ff017b82 */ /* 0x000fe20000000800 */
[----:B------:R-:W1:Y:S07]  /*0010*/  S2R R0, SR_TID.X ;  /* 0x0000000000007919 */ /* 0x000e6e0000002100 */
[----:B------:R-:W2:Y:S01]  /*0020*/  LDC.64 R2, c[0x0][0x228] ;  /* 0x00008a00ff027b82 */ /* 0x000ea20000000a00 */
[----:B------:R-:W-:Y:S01]  /*0030*/  ULDC.64 UR4, c[0x0][0x208] ;  /* 0x0000820000047ab9 */ /* 0x000fe20000000a00 */
[----:B------:R-:W3:Y:S01]  /*0040*/  S2R R21, SR_CTAID.X ;  /* 0x0000000000157919 */ /* 0x000ee20000002500 */
[----:B------:R-:W-:Y:S01]  /*0050*/  IMAD.MOV.U32 R12, RZ, RZ, 0x3e800000 ;  /* 0x3e800000ff0c7424 */ /* 0x000fe200078e00ff */
[----:B------:R-:W-:-:S04]  /*0060*/  ULDC.64 UR6, c[0x0][0x218] ;  /* 0x0000860000067ab9 */ /* 0x000fc80000000a00 */
[----:B------:R-:W4:Y:S08]  /*0070*/  LDC.64 R28, c[0x0][0x238] ;  /* 0x00008e00ff1c7b82 */ /* 0x000f300000000a00 */
[----:B------:R-:W5:Y:S01]  /*0080*/  LDC.64 R16, c[0x0][0x210] ;  /* 0x00008400ff107b82 */ /* 0x000f620000000a00 */
[----:B-1----:R-:W-:Y:S01]  /*0090*/  IMAD.SHL.U32 R0, R0, 0x4, RZ ;  /* 0x0000000400007824 */ /* 0x002fe200078e00ff */
[----:B---3--:R-:W-:-:S04]  /*00a0*/  SHF.R.S32.HI R4, RZ, 0x15, R21 ;  /* 0x00000015ff047819 */ /* 0x008fc80000011415 */
[----:B------:R-:W-:Y:S02]  /*00b0*/  LOP3.LUT R0, R0, 0x1fc, RZ, 0xc0, !PT ;  /* 0x000001fc00007812 */ /* 0x000fe400078ec0ff */
[----:B------:R-:W-:-:S03]  /*00c0*/  SGXT R4, R4, 0x1 ;  /* 0x000000010404781a */ /* 0x000fc60000000200 */
[----:B------:R-:W-:-:S04]  /*00d0*/  IMAD R21, R21, 0x400, R0 ;  /* 0x0000040015157824 */ /* 0x000fc800078e0200 */
[----:B------:R-:W-:Y:S01]  /*00e0*/  VIADD R0, R21, 0x200 ;  /* 0x0000020015007836 */ /* 0x000fe20000000000 */
[----:B------:R-:W-:-:S04]  /*00f0*/  LEA.HI R5, R4, R21, RZ, 0xf ;  /* 0x0000001504057211 */ /* 0x000fc800078f78ff */
[----:B------:R-:W-:Y:S02]  /*0100*/  SHF.R.S32.HI R27, RZ, 0xf, R5 ;  /* 0x0000000fff1b7819 */ /* 0x000fe40000011405 */
[----:B------:R-:W-:-:S03]  /*0110*/  LEA.HI R4, R4, R0, RZ, 0xf ;  /* 0x0000000004047211 */ /* 0x000fc600078f78ff */
[----:B------:R-:W-:Y:S01]  /*0120*/  IMAD.HI R7, R27, 0x4ec4ec4f, RZ ;  /* 0x4ec4ec4f1b077827 */ /* 0x000fe200078e02ff */
[----:B------:R-:W-:-:S04]  /*0130*/  SHF.R.S32.HI R25, RZ, 0xf, R4 ;  /* 0x0000000fff197819 */ /* 0x000fc80000011404 */
[----:B------:R-:W-:Y:S01]  /*0140*/  SHF.R.U32.HI R8, RZ, 0x1f, R7 ;  /* 0x0000001fff087819 */ /* 0x000fe20000011607 */
[----:B------:R-:W-:-:S03]  /*0150*/  IMAD.HI R6, R25, 0x4ec4ec4f, RZ ;  /* 0x4ec4ec4f19067827 */ /* 0x000fc600078e02ff */
[----:B------:R-:W-:Y:S02]  /*0160*/  LEA.HI.SX32 R8, R7, R8, 0x1c ;  /* 0x0000000807087211 */ /* 0x000fe400078fe2ff */
[----:B------:R-:W-:-:S03]  /*0170*/  SHF.R.U32.HI R7, RZ, 0x1f, R6 ;  /* 0x0000001fff077819 */ /* 0x000fc60000011606 */
[----:B------:R-:W-:Y:S01]  /*0180*/  IMAD R27, R8, -0x34, R27 ;  /* 0xffffffcc081b7824 */ /* 0x000fe200078e021b */
[----:B------:R-:W-:-:S03]  /*0190*/  LEA.HI.SX32 R6, R6, R7, 0x1c ;  /* 0x0000000706067211 */ /* 0x000fc600078fe2ff */
[----:B--2---:R-:W-:-:S04]  /*01a0*/  IMAD.WIDE R8, R27, 0x4, R2 ;  /* 0x000000041b087825 */ /* 0x004fc800078e0202 */
[----:B------:R-:W-:Y:S02]  /*01b0*/  IMAD R25, R6, -0x34, R25 ;  /* 0xffffffcc06197824 */ /* 0x000fe400078e0219 */
[----:B------:R1:W2:Y:S02]  /*01c0*/  LDG.E.EL R8, desc[UR4][R8.64] ;  /* 0x0000000408087981 */ /* 0x0002a4000c2e1900 */
[----:B------:R-:W-:-:S06]  /*01d0*/  IMAD.WIDE R2, R25, 0x4, R2 ;  /* 0x0000000419027825 */ /* 0x000fcc00078e0202 */
[----:B------:R3:W4:Y:S01]  /*01e0*/  LDG.E.EL R2, desc[UR4][R2.64] ;  /* 0x0000000402027981 */ /* 0x000722000c2e1900 */
[----:B------:R-:W-:Y:S01]  /*01f0*/  IMAD.HI R14, R21, 0x4ec4ec4f, RZ ;  /* 0x4ec4ec4f150e7827 */ /* 0x000fe200078e02ff */
[----:B------:R-:W-:-:S04]  /*0200*/  LOP3.LUT R10, R5, 0xffff8000, RZ, 0xc0, !PT ;  /* 0xffff8000050a7812 */ /* 0x000fc800078ec0ff */
[----:B------:R-:W-:Y:S01]  /*0210*/  SHF.R.U32.HI R7, RZ, 0x1f, R14 ;  /* 0x0000001fff077819 */ /* 0x000fe2000001160e */
[----:B------:R-:W-:-:S03]  /*0220*/  IMAD.IADD R10, R21, 0x1, -R10 ;  /* 0x00000001150a7824 */ /* 0x000fc600078e0a0a */
[----:B------:R-:W-:Y:S01]  /*0230*/  LEA.HI.SX32 R14, R14, R7, 0xd ;  /* 0x000000070e0e7211 */ /* 0x000fe200078f6aff */
[----:B------:R-:W-:Y:S01]  /*0240*/  IMAD.HI R7, R0, 0x4ec4ec4f, RZ ;  /* 0x4ec4ec4f00077827 */ /* 0x000fe200078e02ff */
[----:B-1----:R-:W-:-:S03]  /*0250*/  SHF.R.S32.HI R9, RZ, 0x1f, R10 ;  /* 0x0000001fff097819 */ /* 0x002fc6000001140a */
[----:B---3--:R-:W-:Y:S02]  /*0260*/  IMAD.SHL.U32 R3, R27, 0x8000, RZ ;  /* 0x000080001b037824 */ /* 0x008fe400078e00ff */
[----:B------:R-:W-:Y:S02]  /*0270*/  IMAD R22, R14, -0x1a0000, R21 ;  /* 0xffe600000e167824 */ /* 0x000fe400078e0215 */
[----:B--2---:R-:W-:Y:S01]  /*0280*/  FADD R11, R8, 9.9999997473787516356e-06 ;  /* 0x3727c5ac080b7421 */ /* 0x004fe20000000000 */
[----:B------:R-:W-:-:S03]  /*0290*/  IMAD R8, R14, 0x60000, RZ ;  /* 0x000600000e087824 */ /* 0x000fc600078e02ff */
[----:B------:R1:W2:Y:S02]  /*02a0*/  MUFU.SQRT R23, R11 ;  /* 0x0000000b00177308 */ /* 0x0002a40000002000 */
[--C-:B------:R-:W-:Y:S01]  /*02b0*/  IADD3 R5, P4, P5, R3, R10, R8.reuse ;  /* 0x0000000a03057210 */ /* 0x100fe20007d9e008 */
[----:B----4-:R-:W-:Y:S01]  /*02c0*/  FADD R6, R2, 9.9999997473787516356e-06 ;  /* 0x3727c5ac02067421 */ /* 0x010fe20000000000 */
[----:B------:R-:W-:Y:S02]  /*02d0*/  SHF.R.U32.HI R2, RZ, 0x1f, R7 ;  /* 0x0000001fff027819 */ /* 0x000fe40000011607 */
[----:B------:R-:W-:Y:S02]  /*02e0*/  SHF.R.S32.HI R3, RZ, 0x1f, R3 ;  /* 0x0000001fff037819 */ /* 0x000fe40000011403 */
[----:B------:R-:W-:Y:S01]  /*02f0*/  SHF.R.S32.HI R8, RZ, 0x1f, R8 ;  /* 0x0000001fff087819 */ /* 0x000fe20000011408 */
[----:B------:R-:W3:Y:S01]  /*0300*/  MUFU.SQRT R6, R6 ;  /* 0x0000000600067308 */ /* 0x000ee20000002000 */
[----:B-1----:R-:W-:-:S02]  /*0310*/  LEA.HI.SX32 R11, R7, R2, 0xd ;  /* 0x00000002070b7211 */ /* 0x002fc400078f6aff */
[----:B------:R-:W-:Y:S02]  /*0320*/  LOP3.LUT R7, R4, 0xffff8000, RZ, 0xc0, !PT ;  /* 0xffff800004077812 */ /* 0x000fe400078ec0ff */
[C---:B--2---:R-:W-:Y:S02]  /*0330*/  FSETP.GT.AND P2, PT, R23.reuse, 8.50705917302346158658e+37, PT ;  /* 0x7e8000001700780b */ /* 0x044fe40003f44000 */
[----:B------:R-:W-:Y:S01]  /*0340*/  FSETP.GEU.AND P0, PT, R23, 1.175494350822287508e-38, PT ;  /* 0x008000001700780b */ /* 0x000fe20003f0e000 */
[----:B------:R-:W-:Y:S01]  /*0350*/  IMAD.IADD R7, R0, 0x1, -R7 ;  /* 0x0000000100077824 */ /* 0x000fe200078e0a07 */
[----:B------:R-:W-:Y:S01]  /*0360*/  IADD3.X R4, R3, R9, R8, P4, P5 ;  /* 0x0000000903047210 */ /* 0x000fe200027ea408 */
[C---:B------:R-:W-:Y:S01]  /*0370*/  IMAD R0, R11.reuse, -0x1a0000, R0 ;  /* 0xffe600000b007824 */ /* 0x040fe200078e0200 */
[----:B------:R-:W1:Y:S01]  /*0380*/  LDC.64 R2, c[0x0][0x220] ;  /* 0x00008800ff027b82 */ /* 0x000e620000000a00 */
[----:B------:R-:W-:Y:S02]  /*0390*/  FSEL R10, R12, 1, P2 ;  /* 0x3f8000000c0a7808 */ /* 0x000fe40001000000 */
[C---:B------:R-:W-:Y:S01]  /*03a0*/  IMAD R15, R11.reuse, 0x140000, R0 ;  /* 0x001400000b0f7824 */ /* 0x040fe200078e0200 */
[C---:B---3--:R-:W-:Y:S01]  /*03b0*/  FSETP.GT.AND P3, PT, R6.reuse, 8.50705917302346158658e+37, PT ;  /* 0x7e8000000600780b */ /* 0x048fe20003f64000 */
[----:B------:R-:W-:Y:S01]  /*03c0*/  IMAD R11, R11, 0x60000, RZ ;  /* 0x000600000b0b7824 */ /* 0x000fe200078e02ff */
[----:B------:R-:W-:Y:S01]  /*03d0*/  FSETP.GEU.AND P1, PT, R6, 1.175494350822287508e-38, PT ;  /* 0x008000000600780b */ /* 0x000fe20003f2e000 */
[----:B------:R-:W-:Y:S01]  /*03e0*/  @P2 FMUL R23, R23, 0.25 ;  /* 0x3e80000017172820 */ /* 0x000fe20000400000 */
[----:B------:R-:W2:Y:S01]  /*03f0*/  LDC.64 R8, c[0x0][0x230] ;  /* 0x00008c00ff087b82 */ /* 0x000ea20000000a00 */
[----:B------:R-:W-:Y:S01]  /*0400*/  IMAD.SHL.U32 R0, R25, 0x8000, RZ ;  /* 0x0000800019007824 */ /* 0x000fe200078e00ff */
[----:B------:R-:W-:Y:S01]  /*0410*/  SHF.R.S32.HI R13, RZ, 0x1f, R7 ;  /* 0x0000001fff0d7819 */ /* 0x000fe20000011407 */
[----:B------:R-:W-:Y:S01]  /*0420*/  @!P0 FMUL R23, R23, 16777216 ;  /* 0x4b80000017178820 */ /* 0x000fe20000400000 */
[----:B------:R-:W-:-:S02]  /*0430*/  @!P0 FMUL R10, R10, 16777216 ;  /* 0x4b8000000a0a8820 */ /* 0x000fc40000400000 */
[--C-:B------:R-:W-:Y:S02]  /*0440*/  IADD3 R19, P4, P5, R0, R7, R11.reuse ;  /* 0x0000000700137210 */ /* 0x100fe40007d9e00b */
[----:B------:R-:W-:Y:S01]  /*0450*/  FSEL R7, R12, 1, P3 ;  /* 0x3f8000000c077808 */ /* 0x000fe20001800000 */
[----:B------:R-:W-:Y:S01]  /*0460*/  @P3 FMUL R6, R6, 0.25 ;  /* 0x3e80000006063820 */ /* 0x000fe20000400000 */
[----:B------:R-:W3:Y:S01]  /*0470*/  MUFU.RCP R23, R23 ;  /* 0x0000001700177308 */ /* 0x000ee20000001000 */
[----:B------:R-:W-:Y:S02]  /*0480*/  SHF.R.S32.HI R11, RZ, 0x1f, R11 ;  /* 0x0000001fff0b7819 */ /* 0x000fe4000001140b */
[----:B------:R-:W-:Y:S01]  /*0490*/  @!P1 FMUL R6, R6, 16777216 ;  /* 0x4b80000006069820 */ /* 0x000fe20000400000 */
[----:B------:R-:W-:Y:S01]  /*04a0*/  @!P1 FMUL R7, R7, 16777216 ;  /* 0x4b80000007079820 */ /* 0x000fe20000400000 */
[----:B------:R-:W-:Y:S02]  /*04b0*/  SHF.R.S32.HI R18, RZ, 0x1f, R0 ;  /* 0x0000001fff127819 */ /* 0x000fe40000011400 */
[----:B------:R-:W-:-:S02]  /*04c0*/  ISETP.GT.AND P0, PT, R27, 0x27, PT ;  /* 0x000000271b00780c */ /* 0x000fc40003f04270 */
[----:B------:R-:W4:Y:S01]  /*04d0*/  MUFU.RCP R6, R6 ;  /* 0x0000000600067308 */ /* 0x000f220000001000 */
[----:B------:R-:W-:Y:S02]  /*04e0*/  IADD3.X R18, R18, R13, R11, P4, P5 ;  /* 0x0000000d12127210 */ /* 0x000fe400027ea40b */
[----:B------:R-:W-:Y:S02]  /*04f0*/  ISETP.GE.AND P3, PT, R27, 0x28, PT ;  /* 0x000000281b00780c */ /* 0x000fe40003f66270 */
[----:B------:R-:W-:Y:S01]  /*0500*/  LEA R12, P2, R5, UR6, 0x2 ;  /* 0x00000006050c7c11 */ /* 0x000fe2000f8410ff */
[----:B---3--:R-:W-:Y:S01]  /*0510*/  FMUL R23, R23, R10 ;  /* 0x0000000a17177220 */ /* 0x008fe20000400000 */
[----:B--2---:R-:W-:Y:S02]  /*0520*/  IMAD.WIDE R10, R27, 0x4, R8 ;  /* 0x000000041b0a7825 */ /* 0x004fe400078e0208 */
[----:B------:R-:W-:Y:S02]  /*0530*/  LEA.HI.X R13, R5, UR7, R4, 0x2, P2 ;  /* 0x00000007050d7c11 */ /* 0x000fe400090f1404 */
[----:B------:R-:W-:-:S04]  /*0540*/  IMAD.WIDE R8, R25, 0x4, R8 ;  /* 0x0000000419087825 */ /* 0x000fc800078e0208 */
[----:B----4-:R-:W-:Y:S01]  /*0550*/  FMUL R0, R6, R7 ;  /* 0x0000000706007220 */ /* 0x010fe20000400000 */
[--C-:B-1----:R-:W-:Y:S01]  /*0560*/  IMAD.WIDE R6, R27, 0x4, R2.reuse ;  /* 0x000000041b067825 */ /* 0x102fe200078e0202 */
[----:B------:R-:W2:Y:S03]  /*0570*/  LDG.E.EL R20, desc[UR4][R8.64] ;  /* 0x0000000408147981 */ /* 0x000ea6000c2e1900 */
[----:B------:R-:W-:Y:S01]  /*0580*/  IMAD.WIDE R2, R25, 0x4, R2 ;  /* 0x0000000419027825 */ /* 0x000fe200078e0202 */
[----:B------:R1:W3:Y:S03]  /*0590*/  LDG.E.EL R24, desc[UR4][R6.64] ;  /* 0x0000000406187981 */ /* 0x0002e6000c2e1900 */
[----:B------:R-:W-:Y:S02]  /*05a0*/  IMAD.WIDE R26, R27, 0x4, R28 ;  /* 0x000000041b1a7825 */ /* 0x000fe400078e021c */
[----:B------:R-:W4:Y:S02]  /*05b0*/  LDG.E.EL R2, desc[UR4][R2.64] ;  /* 0x0000000402027981 */ /* 0x000f24000c2e1900 */
[----:B------:R-:W-:Y:S01]  /*05c0*/  IMAD R14, R14, 0x140000, R22 ;  /* 0x001400000e0e7824 */ /* 0x000fe200078e0216 */
[----:B------:R-:W-:Y:S01]  /*05d0*/  CS2R R4, SRZ ;  /* 0x0000000000047805 */ /* 0x000fe2000001ff00 */
[----:B------:R5:W2:Y:S01]  /*05e0*/  LDG.E.EL R22, desc[UR4][R26.64] ;  /* 0x000000041a167981 */ /* 0x000aa2000c2e1900 */
[----:B-1----:R-:W-:-:S02]  /*05f0*/  CS2R R6, SRZ ;  /* 0x0000000000067805 */ /* 0x002fc4000001ff00 */
[----:B------:R-:W-:Y:S01]  /*0600*/  CS2R R8, SRZ ;  /* 0x0000000000087805 */ /* 0x000fe2000001ff00 */
[----:B0-----:R0:W2:Y:S01]  /*0610*/  LDG.E.EL R3, desc[UR4][R10.64] ;  /* 0x000000040a037981 */ /* 0x0010a2000c2e1900 */
[----:B-----5:R-:W-:-:S03]  /*0620*/  IMAD.WIDE R26, R14, 0x4, R16 ;  /* 0x000000040e1a7825 */ /* 0x020fc600078e0210 */
[----:B------:R1:W5:Y:S01]  /*0630*/  @P0 LDG.E.128 R4, desc[UR4][R12.64+-0x500000] ;  /* 0xb00000040c040981 */ /* 0x000362000c1e1d00 */
[----:B0-----:R-:W-:-:S06]  /*0640*/  CS2R R10, SRZ ;  /* 0x00000000000a7805 */ /* 0x001fcc000001ff00 */
[----:B------:R0:W2:Y:S01]  /*0650*/  @!P3 LDG.E.128 R8, desc[UR4][R26.64] ;  /* 0x000000041a08b981 */ /* 0x0000a2000c1e1d00 */
[----:B------:R-:W-:Y:S01]  /*0660*/  ISETP.GE.AND P2, PT, R25, 0x28, PT ;  /* 0x000000281900780c */ /* 0x000fe20003f46270 */
[----:B------:R-:W-:Y:S01]  /*0670*/  IMAD.WIDE R16, R15, 0x4, R16 ;  /* 0x000000040f107825 */ /* 0x000fe200078e0210 */
[----:B------:R-:W-:Y:S02]  /*0680*/  ISETP.GT.AND P1, PT, R25, 0x27, PT ;  /* 0x000000271900780c */ /* 0x000fe40003f24270 */
[----:B-1----:R-:W-:Y:S02]  /*0690*/  CS2R R12, SRZ ;  /* 0x00000000000c7805 */ /* 0x002fe4000001ff00 */
[----:B------:R-:W-:Y:S02]  /*06a0*/  CS2R R14, SRZ ;  /* 0x00000000000e7805 */ /* 0x000fe4000001ff00 */
[----:B0-----:R-:W-:-:S05]  /*06b0*/  LEA R26, P4, R19, UR6, 0x2 ;  /* 0x00000006131a7c11 */ /* 0x001fca000f8810ff */
[----:B------:R0:W3:Y:S01]  /*06c0*/  @!P2 LDG.E.128 R12, desc[UR4][R16.64] ;  /* 0x00000004100ca981 */ /* 0x0000e2000c1e1d00 */
[----:B------:R-:W-:Y:S02]  /*06d0*/  LEA.HI.X R27, R19, UR7, R18, 0x2, P4 ;  /* 0x00000007131b7c11 */ /* 0x000fe4000a0f1412 */
[----:B------:R-:W-:Y:S02]  /*06e0*/  CS2R R18, SRZ ;  /* 0x0000000000127805 */ /* 0x000fe4000001ff00 */
[----:B0-----:R-:W-:-:S06]  /*06f0*/  CS2R R16, SRZ ;  /* 0x0000000000107805 */ /* 0x001fcc000001ff00 */
[----:B------:R0:W4:Y:S01]  /*0700*/  @P1 LDG.E.128 R16, desc[UR4][R26.64+-0x500000] ;  /* 0xb00000041a101981 */ /* 0x000122000c1e1d00 */
[----:B------:R-:W-:-:S05]  /*0710*/  IMAD.WIDE R28, R25, 0x4, R28 ;  /* 0x00000004191c7825 */ /* 0x000fca00078e021c */
[----:B------:R1:W4:Y:S01]  /*0720*/  LDG.E.EL R25, desc[UR4][R28.64] ;  /* 0x000000041c197981 */ /* 0x000322000c2e1900 */
[----:B-----5:R-:W-:Y:S02]  /*0730*/  SEL R4, R4, RZ, P0 ;  /* 0x000000ff04047207 */ /* 0x020fe40000000000 */
[----:B0-----:R-:W-:Y:S02]  /*0740*/  SEL R26, R7, RZ, P0 ;  /* 0x000000ff071a7207 */ /* 0x001fe40000000000 */
[----:B--2---:R-:W-:-:S04]  /*0750*/  SEL R8, R8, RZ, !P3 ;  /* 0x000000ff08087207 */ /* 0x004fc80005800000 */
[----:B------:R-:W-:Y:S02]  /*0760*/  SEL R4, R8, R4, !P3 ;  /* 0x0000000408047207 */ /* 0x000fe40005800000 */
[----:B------:R-:W-:Y:S02]  /*0770*/  SEL R8, R5, RZ, P0 ;  /* 0x000000ff05087207 */ /* 0x000fe40000000000 */
[----:B------:R-:W-:Y:S02]  /*0780*/  SEL R5, R9, RZ, !P3 ;  /* 0x000000ff09057207 */ /* 0x000fe40005800000 */
[----:B------:R-:W-:Y:S02]  /*0790*/  SEL R6, R6, RZ, P0 ;  /* 0x000000ff06067207 */ /* 0x000fe40000000000 */
[----:B------:R-:W-:Y:S02]  /*07a0*/  SEL R7, R11, RZ, !P3 ;  /* 0x000000ff0b077207 */ /* 0x000fe40005800000 */
[----:B------:R-:W-:-:S02]  /*07b0*/  SEL R9, R10, RZ, !P3 ;  /* 0x000000ff0a097207 */ /* 0x000fc40005800000 */
[----:B------:R-:W-:Y:S02]  /*07c0*/  SEL R5, R5, R8, !P3 ;  /* 0x0000000805057207 */ /* 0x000fe40005800000 */
[----:B------:R-:W-:Y:S02]  /*07d0*/  SEL R7, R7, R26, !P3 ;  /* 0x0000001a07077207 */ /* 0x000fe40005800000 */
[----:B------:R-:W-:Y:S01]  /*07e0*/  SEL R6, R9, R6, !P3 ;  /* 0x0000000609067207 */ /* 0x000fe20005800000 */
[C---:B---3--:R-:W-:Y:S01]  /*07f0*/  FADD R10, -R24.reuse, R5 ;  /* 0x00000005180a7221 */ /* 0x048fe20000000100 */
[C---:B------:R-:W-:Y:S01]  /*0800*/  FADD R8, -R24.reuse, R4 ;  /* 0x0000000418087221 */ /* 0x040fe20000000100 */
[C---:B-1----:R-:W-:Y:S02]  /*0810*/  FADD R28, -R24.reuse, R7 ;  /* 0x00000007181c7221 */ /* 0x042fe40000000100 */
[----:B------:R-:W-:Y:S01]  /*0820*/  FADD R26, -R24, R6 ;  /* 0x00000006181a7221 */ /* 0x000fe20000000100 */
[----:B------:R-:W-:-:S02]  /*0830*/  FMUL R24, R23, R10 ;  /* 0x0000000a17187220 */ /* 0x000fc40000400000 */
[----:B------:R-:W0:Y:S01]  /*0840*/  LDC.64 R10, c[0x0][0x240] ;  /* 0x00009000ff0a7b82 */ /* 0x000e220000000a00 */
[C---:B------:R-:W-:Y:S01]  /*0850*/  FMUL R29, R23.reuse, R28 ;  /* 0x0000001c171d7220 */ /* 0x040fe20000400000 */
[C---:B------:R-:W-:Y:S01]  /*0860*/  FMUL R27, R23.reuse, R26 ;  /* 0x0000001a171b7220 */ /* 0x040fe20000400000 */
[----:B------:R-:W-:Y:S01]  /*0870*/  FMUL R23, R23, R8 ;  /* 0x0000000817177220 */ /* 0x000fe20000400000 */
[----:B------:R-:W-:Y:S02]  /*0880*/  SEL R12, R12, RZ, !P2 ;  /* 0x000000ff0c0c7207 */ /* 0x000fe40005000000 */
[----:B------:R-:W-:Y:S02]  /*0890*/  SEL R13, R13, RZ, !P2 ;  /* 0x000000ff0d0d7207 */ /* 0x000fe40005000000 */
[----:B------:R-:W1:Y:S01]  /*08a0*/  LDC.64 R8, c[0x0][0x248] ;  /* 0x00009200ff087b82 */ /* 0x000e620000000a00 */
[----:B------:R-:W-:Y:S02]  /*08b0*/  SEL R14, R14, RZ, !P2 ;  /* 0x000000ff0e0e7207 */ /* 0x000fe40005000000 */
[----:B----4-:R-:W-:-:S02]  /*08c0*/  @P2 SEL R12, R16, RZ, P1 ;  /* 0x000000ff100c2207 */ /* 0x010fc40000800000 */
[----:B------:R-:W-:Y:S02]  /*08d0*/  @P2 SEL R13, R17, RZ, P1 ;  /* 0x000000ff110d2207 */ /* 0x000fe40000800000 */
[----:B------:R-:W-:Y:S02]  /*08e0*/  SEL R15, R15, RZ, !P2 ;  /* 0x000000ff0f0f7207 */ /* 0x000fe40005000000 */
[----:B------:R-:W-:Y:S02]  /*08f0*/  @P2 SEL R14, R18, RZ, P1 ;  /* 0x000000ff120e2207 */ /* 0x000fe40000800000 */
[----:B------:R-:W-:Y:S01]  /*0900*/  @P2 SEL R15, R19, RZ, P1 ;  /* 0x000000ff130f2207 */ /* 0x000fe20000800000 */
[C-C-:B------:R-:W-:Y:S01]  /*0910*/  FFMA R24, R3.reuse, R24, R22.reuse ;  /* 0x0000001803187223 */ /* 0x140fe20000000016 */
[C-C-:B------:R-:W-:Y:S01]  /*0920*/  FFMA R23, R3.reuse, R23, R22.reuse ;  /* 0x0000001703177223 */ /* 0x140fe20000000016 */
[C-C-:B------:R-:W-:Y:S01]  /*0930*/  FFMA R27, R3.reuse, R27, R22.reuse ;  /* 0x0000001b031b7223 */ /* 0x140fe20000000016 */
[----:B------:R-:W-:Y:S01]  /*0940*/  FFMA R29, R3, R29, R22 ;  /* 0x0000001d031d7223 */ /* 0x000fe20000000016 */
[C---:B------:R-:W-:Y:S01]  /*0950*/  FADD R17, -R2.reuse, R13 ;  /* 0x0000000d02117221 */ /* 0x040fe20000000100 */
[C---:B------:R-:W-:Y:S01]  /*0960*/  FADD R3, -R2.reuse, R12 ;  /* 0x0000000c02037221 */ /* 0x040fe20000000100 */
[C---:B------:R-:W-:Y:S01]  /*0970*/  FADD R19, -R2.reuse, R14 ;  /* 0x0000000e02137221 */ /* 0x040fe20000000100 */
[----:B------:R-:W-:Y:S01]  /*0980*/  FADD R2, -R2, R15 ;  /* 0x0000000f02027221 */ /* 0x000fe20000000100 */
[C---:B------:R-:W-:Y:S01]  /*0990*/  FMUL R17, R0.reuse, R17 ;  /* 0x0000001100117220 */ /* 0x040fe20000400000 */
[C---:B------:R-:W-:Y:S01]  /*09a0*/  FMUL R16, R0.reuse, R3 ;  /* 0x0000000300107220 */ /* 0x040fe20000400000 */
[C---:B------:R-:W-:Y:S01]  /*09b0*/  FMUL R18, R0.reuse, R19 ;  /* 0x0000001300127220 */ /* 0x040fe20000400000 */
[----:B------:R-:W-:Y:S01]  /*09c0*/  FMUL R2, R0, R2 ;  /* 0x0000000200027220 */ /* 0x000fe20000400000 */
[C-C-:B------:R-:W-:Y:S01]  /*09d0*/  FFMA R0, R20.reuse, R17, R25.reuse ;  /* 0x0000001114007223 */ /* 0x140fe20000000019 */
[C-C-:B------:R-:W-:Y:S01]  /*09e0*/  FFMA R16, R20.reuse, R16, R25.reuse ;  /* 0x0000001014107223 */ /* 0x140fe20000000019 */
[C-C-:B------:R-:W-:Y:S01]  /*09f0*/  FFMA R18, R20.reuse, R18, R25.reuse ;  /* 0x0000001214127223 */ /* 0x140fe20000000019 */
[----:B------:R-:W-:Y:S01]  /*0a00*/  FFMA R19, R20, R2, R25 ;  /* 0x0000000214137223 */ /* 0x000fe20000000019 */
[----:B------:R-:W-:Y:S01]  /*0a10*/  FSETP.GEU.AND P6, PT, R29, RZ, PT ;  /* 0x000000ff1d00720b */ /* 0x000fe20003fce000 */
[----:B0-----:R-:W-:Y:S01]  /*0a20*/  IMAD.WIDE R2, R21, 0x4, R10 ;  /* 0x0000000415027825 */ /* 0x001fe200078e020a */
[----:B------:R-:W-:-:S02]  /*0a30*/  FSETP.GEU.AND P0, PT, R27, RZ, PT ;  /* 0x000000ff1b00720b */ /* 0x000fc40003f0e000 */
[----:B------:R-:W-:Y:S02]  /*0a40*/  SEL R11, R29, RZ, P6 ;  /* 0x000000ff1d0b7207 */ /* 0x000fe40003000000 */
[----:B------:R-:W-:Y:S02]  /*0a50*/  FSETP.GEU.AND P1, PT, R24, RZ, PT ;  /* 0x000000ff1800720b */ /* 0x000fe40003f2e000 */
[----:B------:R-:W-:Y:S02]  /*0a60*/  FSETP.GEU.AND P2, PT, R23, RZ, PT ;  /* 0x000000ff1700720b */ /* 0x000fe40003f4e000 */
[----:B------:R-:W-:Y:S02]  /*0a70*/  FSETP.GEU.AND P3, PT, R19, RZ, PT ;  /* 0x000000ff1300720b */ /* 0x000fe40003f6e000 */
[----:B------:R-:W-:Y:S02]  /*0a80*/  FSETP.GEU.AND P4, PT, R18, RZ, PT ;  /* 0x000000ff1200720b */ /* 0x000fe40003f8e000 */
[----:B------:R-:W-:-:S02]  /*0a90*/  FSETP.GEU.AND P5, PT, R0, RZ, PT ;  /* 0x000000ff0000720b */ /* 0x000fc40003fae000 */
[----:B------:R-:W-:Y:S01]  /*0aa0*/  FSETP.GEU.AND P6, PT, R16, RZ, PT ;  /* 0x000000ff1000720b */ /* 0x000fe20003fce000 */
[----:B-1----:R-:W-:Y:S01]  /*0ab0*/  IMAD.WIDE R20, R21, 0x4, R8 ;  /* 0x0000000415147825 */ /* 0x002fe200078e0208 */
[----:B------:R-:W-:Y:S02]  /*0ac0*/  SEL R10, R27, RZ, P0 ;  /* 0x000000ff1b0a7207 */ /* 0x000fe40000000000 */
[----:B------:R-:W-:Y:S02]  /*0ad0*/  SEL R9, R24, RZ, P1 ;  /* 0x000000ff18097207 */ /* 0x000fe40000800000 */
[----:B------:R-:W-:Y:S02]  /*0ae0*/  SEL R8, R23, RZ, P2 ;  /* 0x000000ff17087207 */ /* 0x000fe40001000000 */
[----:B------:R-:W-:Y:S02]  /*0af0*/  SEL R19, R19, RZ, P3 ;  /* 0x000000ff13137207 */ /* 0x000fe40001800000 */
[----:B------:R-:W-:-:S02]  /*0b00*/  SEL R18, R18, RZ, P4 ;  /* 0x000000ff12127207 */ /* 0x000fc40002000000 */
[----:B------:R-:W-:Y:S02]  /*0b10*/  SEL R17, R0, RZ, P5 ;  /* 0x000000ff00117207 */ /* 0x000fe40002800000 */
[----:B------:R-:W-:Y:S01]  /*0b20*/  SEL R16, R16, RZ, P6 ;  /* 0x000000ff10107207 */ /* 0x000fe20003000000 */
[----:B------:R-:W-:Y:S04]  /*0b30*/  STG.E.128 desc[UR4][R2.64], R4 ;  /* 0x0000000402007986 */ /* 0x000fe8000c101d04 */
[----:B------:R-:W-:Y:S04]  /*0b40*/  STG.E.128 desc[UR4][R2.64+0x800], R12 ;  /* 0x0008000c02007986 */ /* 0x000fe8000c101d04 */
[----:B------:R-:W-:Y:S04]  /*0b50*/  STG.E.128 desc[UR4][R20.64], R8 ;  /* 0x0000000814007986 */ /* 0x000fe8000c101d04 */
[----:B------:R-:W-:Y:S01]  /*0b60*/  STG.E.128 desc[UR4][R20.64+0x800], R16 ;  /* 0x0008001014007986 */ /* 0x000fe2000c101d04 */
[----:B------:R-:W-:Y:S05]  /*0b70*/  EXIT ;  /* 0x000000000000794d */ /* 0x000fea0003800000 */
.L_x_0:
[----:B------:R-:W-:-:S00]  /*0b80*/  BRA `(.L_x_0) ;  /* 0xfffffffc00fc7947 */ /* 0x000fc0000383ffff */
[----:B------:R-:W-:-:S00]  /*0b90*/  NOP ;  /* 0x0000000000007918 */ /* 0x000fc00000000000 */
        /* <DEDUP_REMOVED lines=14> */
.L_x_1:


//--------------------- .nv.global.init           --------------------------
	.section	.nv.global.init,"aw",@progbits
.nv.global.init:
	.type		_$_str,@object
	.size		_$_str,(_$_str_$_2 - _$_str)
_$_str:
        /*0000*/ 	.byte	0x5f, 0x5f, 0x43, 0x55, 0x44, 0x41, 0x5f, 0x46, 0x54, 0x5a, 0x00
	.type		_$_str_$_2,@object
	.size		_$_str_$_2,(.L_1 - _$_str_$_2)
_$_str_$_2:
        /*000b*/ 	.byte	0x5f, 0x5f, 0x43, 0x55, 0x44, 0x41, 0x5f, 0x50, 0x52, 0x45, 0x43, 0x5f, 0x53, 0x51, 0x52, 0x54
        /*001b*/ 	.byte	0x00
.L_1:


//--------------------- .nv.constant0.triton_poi_fused__native_batch_norm_legit_no_training_cat_relu_3 --------------------------
	.section	.nv.constant0.triton_poi_fused__native_batch_norm_legit_no_training_cat_relu_3,"a",@progbits
	.sectionflags	@""
	.align	4
.nv.constant0.triton_poi_fused__native_batch_norm_legit_no_training_cat_relu_3:
	.zero		596
